	.headerflags	@"EF_CUDA_TEXMODE_UNIFIED EF_CUDA_64BIT_ADDRESS EF_CUDA_ACCELERATORS EF_CUDA_SM90 EF_CUDA_VIRTUAL_SM(EF_CUDA_SM90)"
	.elftype	@"ET_EXEC"


//--------------------- .nv.info                  --------------------------
	.section	.nv.info,"",@"SHT_CUDA_INFO"
	.align	4


	//----- nvinfo : EIATTR_REGCOUNT
	.align		4
        /*0000*/ 	.byte	0x04, 0x2f
        /*0002*/ 	.short	(.L_3 - .L_2)
	.align		4
.L_2:
        /*0004*/ 	.word	index@(triton_poi_fused__native_batch_norm_legit_no_training_relu_8)
        /*0008*/ 	.word	0x00000020


	//----- nvinfo : EIATTR_MIN_STACK_SIZE
	.align		4
.L_3:
        /*000c*/ 	.byte	0x04, 0x12
        /*000e*/ 	.short	(.L_5 - .L_4)
	.align		4
.L_4:
        /*0010*/ 	.word	index@(triton_poi_fused__native_batch_norm_legit_no_training_relu_8)
        /*0014*/ 	.word	0x00000000


	//----- nvinfo : EIATTR_FRAME_SIZE
	.align		4
.L_5:
        /*0018*/ 	.byte	0x04, 0x11
        /*001a*/ 	.short	(.L_7 - .L_6)
	.align		4
.L_6:
        /*001c*/ 	.word	index@(triton_poi_fused__native_batch_norm_legit_no_training_relu_8)
        /*0020*/ 	.word	0x00000000


	//----- nvinfo : EIATTR_MIN_STACK_SIZE
	.align		4
.L_7:
        /*0024*/ 	.byte	0x04, 0x12
        /*0026*/ 	.short	(.L_9 - .L_8)
	.align		4
.L_8:
        /*0028*/ 	.word	index@(triton_poi_fused__native_batch_norm_legit_no_training_relu_8)
        /*002c*/ 	.word	0x00000000
.L_9:


//--------------------- .nv.info.triton_poi_fused__native_batch_norm_legit_no_training_relu_8 --------------------------
	.section	.nv.info.triton_poi_fused__native_batch_norm_legit_no_training_relu_8,"",@"SHT_CUDA_INFO"
	.sectionflags	@""
	.align	4


	//----- nvinfo : EIATTR_CUDA_API_VERSION
	.align		4
        /*0000*/ 	.byte	0x04, 0x37
        /*0002*/ 	.short	(.L_11 - .L_10)
.L_10:
        /*0004*/ 	.word	0x0000007c


	//----- nvinfo : EIATTR_KPARAM_INFO
	.align		4
.L_11:
        /*0008*/ 	.byte	0x04, 0x17
        /*000a*/ 	.short	(.L_13 - .L_12)
.L_12:
        /*000c*/ 	.word	0x00000000
        /*0010*/ 	.short	0x0007
        /*0012*/ 	.short	0x0034
        /*0014*/ 	.byte	0x00, 0xf0, 0x11, 0x00


	//----- nvinfo : EIATTR_KPARAM_INFO
	.align		4
.L_13:
        /*0018*/ 	.byte	0x04, 0x17
        /*001a*/ 	.short	(.L_15 - .L_14)
.L_14:
        /*001c*/ 	.word	0x00000000
        /*0020*/ 	.short	0x0006
        /*0022*/ 	.short	0x0030
        /*0024*/ 	.byte	0x00, 0xf0, 0x11, 0x00


	//----- nvinfo : EIATTR_KPARAM_INFO
	.align		4
.L_15:
        /*0028*/ 	.byte	0x04, 0x17
        /*002a*/ 	.short	(.L_17 - .L_16)
.L_16:
        /*002c*/ 	.word	0x00000000
        /*0030*/ 	.short	0x0005
        /*0032*/ 	.short	0x0028
        /*0034*/ 	.byte	0x00, 0xf4, 0x21, 0x00


	//----- nvinfo : EIATTR_KPARAM_INFO
	.align		4
.L_17:
        /*0038*/ 	.byte	0x04, 0x17
        /*003a*/ 	.short	(.L_19 - .L_18)
.L_18:
        /*003c*/ 	.word	0x00000000
        /*0040*/ 	.short	0x0004
        /*0042*/ 	.short	0x0020
        /*0044*/ 	.byte	0x00, 0xf4, 0x21, 0x00


	//----- nvinfo : EIATTR_KPARAM_INFO
	.align		4
.L_19:
        /*0048*/ 	.byte	0x04, 0x17
        /*004a*/ 	.short	(.L_21 - .L_20)
.L_20:
        /*004c*/ 	.word	0x00000000
        /*0050*/ 	.short	0x0003
        /*0052*/ 	.short	0x0018
        /*0054*/ 	.byte	0x00, 0xf4, 0x21, 0x00


	//----- nvinfo : EIATTR_KPARAM_INFO
	.align		4
.L_21:
        /*0058*/ 	.byte	0x04, 0x17
        /*005a*/ 	.short	(.L_23 - .L_22)
.L_22:
        /*005c*/ 	.word	0x00000000
        /*0060*/ 	.short	0x0002
        /*0062*/ 	.short	0x0010
        /*0064*/ 	.byte	0x00, 0xf4, 0x21, 0x00


	//----- nvinfo : EIATTR_KPARAM_INFO
	.align		4
.L_23:
        /*0068*/ 	.byte	0x04, 0x17
        /*006a*/ 	.short	(.L_25 - .L_24)
.L_24:
        /*006c*/ 	.word	0x00000000
        /*0070*/ 	.short	0x0001
        /*0072*/ 	.short	0x0008
        /*0074*/ 	.byte	0x00, 0xf4, 0x21, 0x00


	//----- nvinfo : EIATTR_KPARAM_INFO
	.align		4
.L_25:
        /*0078*/ 	.byte	0x04, 0x17
        /*007a*/ 	.short	(.L_27 - .L_26)
.L_26:
        /*007c*/ 	.word	0x00000000
        /*0080*/ 	.short	0x0000
        /*0082*/ 	.short	0x0000
        /*0084*/ 	.byte	0x00, 0xf4, 0x21, 0x00


	//----- nvinfo : EIATTR_SPARSE_MMA_MASK
	.align		4
.L_27:
        /*0088*/ 	.byte	0x03, 0x50
        /*008a*/ 	.short	0x0000


	//----- nvinfo : EIATTR_MAXREG_COUNT
	.align		4
        /*008c*/ 	.byte	0x03, 0x1b
        /*008e*/ 	.short	0x00ff


	//----- nvinfo : EIATTR_EXIT_INSTR_OFFSETS
	.align		4
        /*0090*/ 	.byte	0x04, 0x1c
        /*0092*/ 	.short	(.L_29 - .L_28)


	//   ....[0]....
.L_28:
        /*0094*/ 	.word	0x00000af0


	//   ....[1]....
        /*0098*/ 	.word	0x00000b50


	//----- nvinfo : EIATTR_REQNTID
	.align		4
.L_29:
        /*009c*/ 	.byte	0x04, 0x10
        /*009e*/ 	.short	(.L_31 - .L_30)
.L_30:
        /*00a0*/ 	.word	0x00000080
        /*00a4*/ 	.word	0x00000001
        /*00a8*/ 	.word	0x00000001


	//----- nvinfo : EIATTR_CBANK_PARAM_SIZE
	.align		4
.L_31:
        /*00ac*/ 	.byte	0x03, 0x19
        /*00ae*/ 	.short	0x0038


	//----- nvinfo : EIATTR_PARAM_CBANK
	.align		4
        /*00b0*/ 	.byte	0x04, 0x0a
        /*00b2*/ 	.short	(.L_33 - .L_32)
	.align		4
.L_32:
        /*00b4*/ 	.word	index@(.nv.constant0.triton_poi_fused__native_batch_norm_legit_no_training_relu_8)
        /*00b8*/ 	.short	0x0210
        /*00ba*/ 	.short	0x0038


	//----- nvinfo : EIATTR_SW_WAR
	.align		4
.L_33:
        /*00bc*/ 	.byte	0x04, 0x36
        /*00be*/ 	.short	(.L_35 - .L_34)
.L_34:
        /*00c0*/ 	.word	0x00000008
.L_35:


//--------------------- .nv.callgraph             --------------------------
	.section	.nv.callgraph,"",@"SHT_CUDA_CALLGRAPH"
	.align	4
	.sectionentsize	8
	.align		4
        /*0000*/ 	.word	0x00000000
	.align		4
        /*0004*/ 	.word	0xffffffff
	.align		4
        /*0008*/ 	.word	0x00000000
	.align		4
        /*000c*/ 	.word	0xfffffffe
	.align		4
        /*0010*/ 	.word	0x00000000
	.align		4
        /*0014*/ 	.word	0xfffffffd
	.align		4
        /*0018*/ 	.word	0x00000000
	.align		4
        /*001c*/ 	.word	0xfffffffc


//--------------------- .nv.constant4             --------------------------
	.section	.nv.constant4,"a",@progbits
	.align	8
	.align		8
.nv.constant4:
        /*0000*/ 	.dword	_$_str
	.align		8
        /*0008*/ 	.dword	_$_str_$_2


//--------------------- .text.triton_poi_fused__native_batch_norm_legit_no_training_relu_8 --------------------------
	.section	.text.triton_poi_fused__native_batch_norm_legit_no_training_relu_8,"ax",@progbits
	.sectionflags	@"SHF_BARRIERS=1"
	.align	128
        .global         triton_poi_fused__native_batch_norm_legit_no_training_relu_8
        .type           triton_poi_fused__native_batch_norm_legit_no_training_relu_8,@function
        .size           triton_poi_fused__native_batch_norm_legit_no_training_relu_8,(.L_x_1 - triton_poi_fused__native_batch_norm_legit_no_training_relu_8)
        .other          triton_poi_fused__native_batch_norm_legit_no_training_relu_8,@"STO_CUDA_ENTRY STV_DEFAULT"
triton_poi_fused__native_batch_norm_legit_no_training_relu_8:
.text.triton_poi_fused__native_batch_norm_legit_no_training_relu_8:
[----:B------:R-:W0:Y:S01]  /*0000*/  LDC R1, c[0x0][0x28] ;  /* 0x00000a00ff017b82 */ /* 0x000e220000000800 */
[----:B------:R-:W1:Y:S07]  /*0010*/  S2R R3, SR_CTAID.Y ;  /* 0x0000000000037919 */ /* 0x000e6e0000002600 */
[----:B------:R-:W2:Y:S01]  /*0020*/  LDC.64 R12, c[0x0][0x220] ;  /* 0x00008800ff0c7b82 */ /* 0x000ea20000000a00 */
[----:B------:R-:W-:Y:S01]  /*0030*/  CS2R R6, SRZ ;  /* 0x0000000000067805 */ /* 0x000fe2000001ff00 */
[----:B------:R-:W-:Y:S01]  /*0040*/  ULDC.64 UR6, c[0x0][0x208] ;  /* 0x0000820000067ab9 */ /* 0x000fe20000000a00 */
[----:B------:R-:W3:Y:S01]  /*0050*/  S2R R2, SR_TID.X ;  /* 0x0000000000027919 */ /* 0x000ee20000002100 */
[----:B------:R-:W4:Y:S04]  /*0060*/  S2R R27, SR_CTAID.X ;  /* 0x00000000001b7919 */ /* 0x000f280000002500 */
[----:B------:R-:W5:Y:S08]  /*0070*/  LDC.64 R24, c[0x0][0x210] ;  /* 0x00008400ff187b82 */ /* 0x000f700000000a00 */
[----:B------:R-:W4:Y:S01]  /*0080*/  LDC.64 R20, c[0x0][0x218] ;  /* 0x00008600ff147b82 */ /* 0x000f220000000a00 */
[----:B-1----:R-:W-:-:S02]  /*0090*/  IMAD.SHL.U32 R3, R3, 0x200, RZ ;  /* 0x0000020003037824 */ /* 0x002fc400078e00ff */
[----:B---3--:R-:W-:-:S05]  /*00a0*/  IMAD.SHL.U32 R0, R2, 0x4, RZ ;  /* 0x0000000402007824 */ /* 0x008fca00078e00ff */
[----:B------:R-:W-:-:S04]  /*00b0*/  LOP3.LUT R0, R3, 0x1fc, R0, 0xf8, !PT ;  /* 0x000001fc03007812 */ /* 0x000fc800078ef800 */
[C---:B------:R-:W-:Y:S01]  /*00c0*/  ISETP.GE.AND P0, PT, R0.reuse, 0x1a0, PT ;  /* 0x000001a00000780c */ /* 0x040fe20003f06270 */
[----:B------:R-:W-:-:S05]  /*00d0*/  IMAD.HI R4, R0, 0x4ec4ec4f, RZ ;  /* 0x4ec4ec4f00047827 */ /* 0x000fca00078e02ff */
[----:B------:R-:W-:-:S04]  /*00e0*/  SHF.R.U32.HI R5, RZ, 0x1f, R4 ;  /* 0x0000001fff057819 */ /* 0x000fc80000011604 */
[----:B------:R-:W-:Y:S02]  /*00f0*/  LEA.HI.SX32 R8, R4, R5, 0x1b ;  /* 0x0000000504087211 */ /* 0x000fe400078fdaff */
[----:B------:R-:W-:-:S03]  /*0100*/  CS2R R4, SRZ ;  /* 0x0000000000047805 */ /* 0x000fc6000001ff00 */
[----:B------:R-:W-:-:S04]  /*0110*/  IMAD R23, R8, -0x68, R0 ;  /* 0xffffff9808177824 */ /* 0x000fc800078e0200 */
[----:B--2---:R-:W-:-:S05]  /*0120*/  IMAD.WIDE R12, R23, 0x4, R12 ;  /* 0x00000004170c7825 */ /* 0x004fca00078e020c */
[----:B------:R1:W2:Y:S01]  /*0130*/  @!P0 LDG.E.EL.128 R4, desc[UR6][R12.64] ;  /* 0x000000060c048981 */ /* 0x0002a2000c2e1d00 */
[----:B------:R-:W-:Y:S01]  /*0140*/  IMAD R8, R8, 0x6800, R23 ;  /* 0x0000680008087824 */ /* 0x000fe200078e0217 */
[C---:B----4-:R-:W-:Y:S02]  /*0150*/  SHF.L.U32 R0, R27.reuse, 0x1, RZ ;  /* 0x000000011b007819 */ /* 0x050fe400000006ff */
[----:B------:R-:W-:Y:S01]  /*0160*/  CS2R R10, SRZ ;  /* 0x00000000000a7805 */ /* 0x000fe2000001ff00 */
[----:B------:R-:W-:Y:S01]  /*0170*/  IMAD R27, R27, 0xd0, R8 ;  /* 0x000000d01b1b7824 */ /* 0x000fe200078e0208 */
[C---:B------:R-:W-:Y:S02]  /*0180*/  ISETP.LT.AND P1, PT, R0.reuse, 0x100, !P0 ;  /* 0x000001000000780c */ /* 0x040fe40004721270 */
[----:B------:R-:W-:Y:S01]  /*0190*/  CS2R R8, SRZ ;  /* 0x0000000000087805 */ /* 0x000fe2000001ff00 */
[----:B-1----:R-:W-:Y:S01]  /*01a0*/  VIADD R12, R0, 0x1 ;  /* 0x00000001000c7836 */ /* 0x002fe20000000000 */
[----:B------:R-:W-:Y:S01]  /*01b0*/  IADD3 R13, R27, 0x68, RZ ;  /* 0x000000681b0d7810 */ /* 0x000fe20007ffe0ff */
[----:B-----5:R-:W-:Y:S01]  /*01c0*/  IMAD.WIDE R26, R27, 0x4, R24 ;  /* 0x000000041b1a7825 */ /* 0x020fe200078e0218 */
[----:B------:R-:W-:-:S02]  /*01d0*/  CS2R R14, SRZ ;  /* 0x00000000000e7805 */ /* 0x000fc4000001ff00 */
[----:B------:R-:W-:Y:S01]  /*01e0*/  ISETP.LT.AND P2, PT, R12, 0x100, !P0 ;  /* 0x000001000c00780c */ /* 0x000fe20004741270 */
[----:B------:R-:W-:Y:S01]  /*01f0*/  IMAD.WIDE R24, R13, 0x4, R24 ;  /* 0x000000040d187825 */ /* 0x000fe200078e0218 */
[----:B------:R-:W-:Y:S02]  /*0200*/  CS2R R12, SRZ ;  /* 0x00000000000c7805 */ /* 0x000fe4000001ff00 */
[----:B------:R-:W-:Y:S01]  /*0210*/  CS2R R16, SRZ ;  /* 0x0000000000107805 */ /* 0x000fe2000001ff00 */
[----:B------:R-:W3:Y:S01]  /*0220*/  @P1 LDG.E.EL.128 R8, desc[UR6][R26.64] ;  /* 0x000000061a081981 */ /* 0x000ee2000c2e1d00 */
[----:B0-----:R-:W-:Y:S01]  /*0230*/  IMAD.WIDE R20, R23, 0x4, R20 ;  /* 0x0000000417147825 */ /* 0x001fe200078e0214 */
[----:B------:R-:W-:-:S04]  /*0240*/  CS2R R18, SRZ ;  /* 0x0000000000127805 */ /* 0x000fc8000001ff00 */
[----:B------:R0:W3:Y:S04]  /*0250*/  @!P0 LDG.E.EL.128 R12, desc[UR6][R20.64] ;  /* 0x00000006140c8981 */ /* 0x0000e8000c2e1d00 */
[----:B------:R3:W4:Y:S01]  /*0260*/  @P2 LDG.E.EL.128 R16, desc[UR6][R24.64] ;  /* 0x0000000618102981 */ /* 0x000722000c2e1d00 */
[----:B------:R-:W-:Y:S01]  /*0270*/  IMAD.MOV.U32 R22, RZ, RZ, 0x3e800000 ;  /* 0x3e800000ff167424 */ /* 0x000fe200078e00ff */
[----:B0-----:R-:W0:Y:S02]  /*0280*/  LDC.64 R20, c[0x0][0x230] ;  /* 0x00008c00ff147b82 */ /* 0x001e240000000a00 */
[----:B0-----:R-:W-:-:S04]  /*0290*/  IMAD.WIDE R20, R23, 0x4, R20 ;  /* 0x0000000417147825 */ /* 0x001fc800078e0214 */
[----:B--2---:R-:W-:Y:S01]  /*02a0*/  FADD R4, R4, 9.9999997473787516356e-06 ;  /* 0x3727c5ac04047421 */ /* 0x004fe20000000000 */
[----:B------:R-:W-:Y:S01]  /*02b0*/  FADD R5, R5, 9.9999997473787516356e-06 ;  /* 0x3727c5ac05057421 */ /* 0x000fe20000000000 */
[----:B------:R-:W-:Y:S02]  /*02c0*/  FADD R6, R6, 9.9999997473787516356e-06 ;  /* 0x3727c5ac06067421 */ /* 0x000fe40000000000 */
[----:B------:R-:W0:Y:S08]  /*02d0*/  MUFU.SQRT R26, R4 ;  /* 0x00000004001a7308 */ /* 0x000e300000002000 */
[----:B------:R1:W2:Y:S01]  /*02e0*/  MUFU.SQRT R27, R5 ;  /* 0x00000005001b7308 */ /* 0x0002a20000002000 */
[----:B0-----:R-:W-:-:S07]  /*02f0*/  FSETP.GT.AND P1, PT, R26, 8.50705917302346158658e+37, PT ;  /* 0x7e8000001a00780b */ /* 0x001fce0003f24000 */
[----:B------:R0:W5:Y:S01]  /*0300*/  MUFU.SQRT R29, R6 ;  /* 0x00000006001d7308 */ /* 0x0001620000002000 */
[----:B------:R-:W-:Y:S01]  /*0310*/  FSETP.GEU.AND P4, PT, R26, 1.175494350822287508e-38, PT ;  /* 0x008000001a00780b */ /* 0x000fe20003f8e000 */
[----:B-1----:R-:W1:Y:S01]  /*0320*/  LDC.64 R4, c[0x0][0x228] ;  /* 0x00008a00ff047b82 */ /* 0x002e620000000a00 */
[----:B---3--:R-:W-:Y:S01]  /*0330*/  FADD R24, -R13, R9 ;  /* 0x000000090d187221 */ /* 0x008fe20000000100 */
[----:B------:R-:W-:Y:S01]  /*0340*/  FADD R25, -R14, R10 ;  /* 0x0000000a0e197221 */ /* 0x000fe20000000100 */
[----:B--2---:R-:W-:Y:S01]  /*0350*/  FSETP.GT.AND P2, PT, R27, 8.50705917302346158658e+37, PT ;  /* 0x7e8000001b00780b */ /* 0x004fe20003f44000 */
[----:B------:R-:W-:Y:S01]  /*0360*/  FADD R28, -R15, R11 ;  /* 0x0000000b0f1c7221 */ /* 0x000fe20000000100 */
[----:B------:R-:W-:Y:S01]  /*0370*/  FSETP.GEU.AND P5, PT, R27, 1.175494350822287508e-38, PT ;  /* 0x008000001b00780b */ /* 0x000fe20003fae000 */
[----:B0-----:R-:W-:Y:S01]  /*0380*/  FADD R6, -R12, R8 ;  /* 0x000000080c067221 */ /* 0x001fe20000000100 */
[----:B----4-:R-:W-:Y:S01]  /*0390*/  FADD R17, -R13, R17 ;  /* 0x000000110d117221 */ /* 0x010fe20000000100 */
[----:B------:R-:W-:Y:S01]  /*03a0*/  @P1 FMUL R26, R26, 0.25 ;  /* 0x3e8000001a1a1820 */ /* 0x000fe20000400000 */
[----:B------:R-:W-:Y:S01]  /*03b0*/  FSEL R9, R22, 1, P1 ;  /* 0x3f80000016097808 */ /* 0x000fe20000800000 */
[----:B------:R-:W-:Y:S01]  /*03c0*/  FADD R16, -R12, R16 ;  /* 0x000000100c107221 */ /* 0x000fe20000000100 */
[C---:B-----5:R-:W-:Y:S01]  /*03d0*/  FSETP.GT.AND P3, PT, R29.reuse, 8.50705917302346158658e+37, PT ;  /* 0x7e8000001d00780b */ /* 0x060fe20003f64000 */
[----:B------:R-:W-:Y:S01]  /*03e0*/  @!P4 FMUL R26, R26, 16777216 ;  /* 0x4b8000001a1ac820 */ /* 0x000fe20000400000 */
[----:B------:R-:W-:Y:S01]  /*03f0*/  FSETP.GEU.AND P6, PT, R29, 1.175494350822287508e-38, PT ;  /* 0x008000001d00780b */ /* 0x000fe20003fce000 */
[----:B------:R-:W-:Y:S01]  /*0400*/  @!P4 FMUL R9, R9, 16777216 ;  /* 0x4b8000000909c820 */ /* 0x000fe20000400000 */
[C---:B------:R-:W-:Y:S01]  /*0410*/  FSEL R10, R22.reuse, 1, P2 ;  /* 0x3f800000160a7808 */ /* 0x040fe20001000000 */
[----:B------:R-:W-:Y:S01]  /*0420*/  @P2 FMUL R27, R27, 0.25 ;  /* 0x3e8000001b1b2820 */ /* 0x000fe20000400000 */
[----:B------:R-:W-:Y:S01]  /*0430*/  FSEL R13, R22, 1, P3 ;  /* 0x3f800000160d7808 */ /* 0x000fe20001800000 */
[----:B------:R-:W-:Y:S01]  /*0440*/  MUFU.RCP R26, R26 ;  /* 0x0000001a001a7308 */ /* 0x000fe20000001000 */
[----:B------:R-:W-:Y:S01]  /*0450*/  FADD R18, -R14, R18 ;  /* 0x000000120e127221 */ /* 0x000fe20000000100 */
[----:B------:R-:W-:Y:S01]  /*0460*/  @!P5 FMUL R27, R27, 16777216 ;  /* 0x4b8000001b1bd820 */ /* 0x000fe20000400000 */
[----:B------:R-:W-:Y:S01]  /*0470*/  @!P5 FMUL R10, R10, 16777216 ;  /* 0x4b8000000a0ad820 */ /* 0x000fe20000400000 */
[----:B------:R-:W-:Y:S01]  /*0480*/  FADD R19, -R15, R19 ;  /* 0x000000130f137221 */ /* 0x000fe20000000100 */
[----:B-1----:R-:W-:-:S04]  /*0490*/  IMAD.WIDE R4, R23, 0x4, R4 ;  /* 0x0000000417047825 */ /* 0x002fc800078e0204 */
[----:B------:R-:W-:Y:S01]  /*04a0*/  @P3 FMUL R29, R29, 0.25 ;  /* 0x3e8000001d1d3820 */ /* 0x000fe20000400000 */
[----:B------:R-:W0:Y:S01]  /*04b0*/  MUFU.RCP R27, R27 ;  /* 0x0000001b001b7308 */ /* 0x000e220000001000 */
[----:B------:R-:W-:Y:S02]  /*04c0*/  @!P6 FMUL R13, R13, 16777216 ;  /* 0x4b8000000d0de820 */ /* 0x000fe40000400000 */
[----:B------:R-:W-:-:S05]  /*04d0*/  @!P6 FMUL R29, R29, 16777216 ;  /* 0x4b8000001d1de820 */ /* 0x000fca0000400000 */
[----:B------:R1:W2:Y:S01]  /*04e0*/  MUFU.RCP R8, R29 ;  /* 0x0000001d00087308 */ /* 0x0002a20000001000 */
[----:B------:R-:W-:Y:S01]  /*04f0*/  CS2R R14, SRZ ;  /* 0x00000000000e7805 */ /* 0x000fe2000001ff00 */
[----:B0-----:R-:W-:Y:S01]  /*0500*/  FMUL R27, R27, R10 ;  /* 0x0000000a1b1b7220 */ /* 0x001fe20000400000 */
[----:B------:R-:W-:Y:S01]  /*0510*/  CS2R R10, SRZ ;  /* 0x00000000000a7805 */ /* 0x000fe2000001ff00 */
[----:B-1----:R-:W-:Y:S01]  /*0520*/  FMUL R29, R26, R9 ;  /* 0x000000091a1d7220 */ /* 0x002fe20000400000 */
[----:B--2---:R-:W-:Y:S01]  /*0530*/  FMUL R26, R8, R13 ;  /* 0x0000000d081a7220 */ /* 0x004fe20000400000 */
[----:B------:R-:W-:Y:S02]  /*0540*/  CS2R R8, SRZ ;  /* 0x0000000000087805 */ /* 0x000fe4000001ff00 */
[----:B------:R-:W-:-:S04]  /*0550*/  CS2R R12, SRZ ;  /* 0x00000000000c7805 */ /* 0x000fc8000001ff00 */
[----:B------:R0:W2:Y:S04]  /*0560*/  @!P0 LDG.E.EL.128 R8, desc[UR6][R4.64] ;  /* 0x0000000604088981 */ /* 0x0000a8000c2e1d00 */
[----:B------:R1:W2:Y:S01]  /*0570*/  @!P0 LDG.E.EL.128 R12, desc[UR6][R20.64] ;  /* 0x00000006140c8981 */ /* 0x0002a2000c2e1d00 */
[----:B------:R-:W-:Y:S01]  /*0580*/  FADD R7, R7, 9.9999997473787516356e-06 ;  /* 0x3727c5ac07077421 */ /* 0x000fe20000000000 */
[----:B------:R-:W3:Y:S01]  /*0590*/  S2UR UR5, SR_CgaCtaId ;  /* 0x00000000000579c3 */ /* 0x000ee20000008800 */
[----:B------:R-:W-:Y:S01]  /*05a0*/  UMOV UR4, 0x400 ;  /* 0x0000040000047882 */ /* 0x000fe20000000000 */
[----:B------:R-:W-:Y:S01]  /*05b0*/  FMUL R24, R27, R24 ;  /* 0x000000181b187220 */ /* 0x000fe20000400000 */
[----:B------:R4:W5:Y:S01]  /*05c0*/  MUFU.SQRT R23, R7 ;  /* 0x0000000700177308 */ /* 0x0009620000002000 */
[----:B------:R-:W-:Y:S01]  /*05d0*/  FMUL R25, R26, R25 ;  /* 0x000000191a197220 */ /* 0x000fe20000400000 */
[----:B0-----:R-:W-:Y:S01]  /*05e0*/  IMAD.SHL.U32 R4, R2, 0x2, RZ ;  /* 0x0000000202047824 */ /* 0x001fe200078e00ff */
[----:B------:R-:W-:-:S02]  /*05f0*/  LOP3.LUT R3, R3, 0x7f, R2, 0xf8, !PT ;  /* 0x0000007f03037812 */ /* 0x000fc400078ef802 */
[----:B-1----:R-:W-:Y:S02]  /*0600*/  SHF.L.U32 R20, R2, 0x3, RZ ;  /* 0x0000000302147819 */ /* 0x002fe400000006ff */
[----:B------:R-:W-:Y:S02]  /*0610*/  LOP3.LUT R4, R4, 0xfe, RZ, 0xc0, !PT ;  /* 0x000000fe04047812 */ /* 0x000fe400078ec0ff */
[----:B------:R-:W-:Y:S01]  /*0620*/  LOP3.LUT R20, R20, 0x3f8, RZ, 0xc0, !PT ;  /* 0x000003f814147812 */ /* 0x000fe200078ec0ff */
[----:B----4-:R-:W-:Y:S01]  /*0630*/  FMUL R7, R26, R18 ;  /* 0x000000121a077220 */ /* 0x010fe20000400000 */
[C---:B-----5:R-:W-:Y:S02]  /*0640*/  FSETP.GT.AND P0, PT, R23.reuse, 8.50705917302346158658e+37, PT ;  /* 0x7e8000001700780b */ /* 0x060fe40003f04000 */
[----:B------:R-:W-:Y:S02]  /*0650*/  FSETP.GEU.AND P1, PT, R23, 1.175494350822287508e-38, PT ;  /* 0x008000001700780b */ /* 0x000fe40003f2e000 */
[----:B------:R-:W-:Y:S01]  /*0660*/  FSEL R22, R22, 1, P0 ;  /* 0x3f80000016167808 */ /* 0x000fe20000000000 */
[----:B---3--:R-:W-:-:S06]  /*0670*/  UPRMT UR4, UR5, 0x654, UR4 ;  /* 0x0000065405047896 */ /* 0x008fcc0008000004 */
[----:B------:R-:W-:Y:S02]  /*0680*/  LEA R21, R20, UR4, 0x1 ;  /* 0x0000000414157c11 */ /* 0x000fe4000f8e08ff */
[----:B------:R-:W-:Y:S02]  /*0690*/  @P0 FMUL R23, R23, 0.25 ;  /* 0x3e80000017170820 */ /* 0x000fe40000400000 */
[----:B------:R-:W-:Y:S01]  /*06a0*/  @!P1 FMUL R22, R22, 16777216 ;  /* 0x4b80000016169820 */ /* 0x000fe20000400000 */
[----:B------:R-:W-:Y:S01]  /*06b0*/  LEA R18, R20, R21, 0x2 ;  /* 0x0000001514127211 */ /* 0x000fe200078e10ff */
[----:B------:R-:W-:Y:S01]  /*06c0*/  @!P1 FMUL R23, R23, 16777216 ;  /* 0x4b80000017179820 */ /* 0x000fe20000400000 */
[C---:B------:R-:W-:Y:S01]  /*06d0*/  FMUL R21, R29.reuse, R16 ;  /* 0x000000101d157220 */ /* 0x040fe20000400000 */
[----:B------:R-:W-:Y:S01]  /*06e0*/  FMUL R29, R29, R6 ;  /* 0x000000061d1d7220 */ /* 0x000fe20000400000 */
[----:B------:R-:W-:Y:S01]  /*06f0*/  FMUL R6, R27, R17 ;  /* 0x000000111b067220 */ /* 0x000fe20000400000 */
[----:B------:R0:W1:Y:S02]  /*0700*/  MUFU.RCP R5, R23 ;  /* 0x0000001700057308 */ /* 0x0000640000001000 */
[----:B0-----:R-:W-:-:S05]  /*0710*/  LEA R23, R4, UR4, 0x1 ;  /* 0x0000000404177c11 */ /* 0x001fca000f8e08ff */
[----:B------:R-:W-:Y:S02]  /*0720*/  IMAD R4, R4, 0x4, R23 ;  /* 0x0000000404047824 */ /* 0x000fe400078e0217 */
[----:B-1----:R-:W-:-:S04]  /*0730*/  FMUL R5, R5, R22 ;  /* 0x0000001605057220 */ /* 0x002fc80000400000 */
[C---:B------:R-:W-:Y:S01]  /*0740*/  FMUL R16, R5.reuse, R19 ;  /* 0x0000001305107220 */ /* 0x040fe20000400000 */
[----:B------:R-:W-:Y:S01]  /*0750*/  FMUL R28, R5, R28 ;  /* 0x0000001c051c7220 */ /* 0x000fe20000400000 */
[-CC-:B--2---:R-:W-:Y:S01]  /*0760*/  FFMA R24, R24, R9.reuse, R13.reuse ;  /* 0x0000000918187223 */ /* 0x184fe2000000000d */
[----:B------:R-:W-:Y:S01]  /*0770*/  FFMA R29, R29, R8, R12 ;  /* 0x000000081d1d7223 */ /* 0x000fe2000000000c */
[----:B------:R-:W-:Y:S01]  /*0780*/  FFMA R25, R25, R10, R14 ;  /* 0x0000000a19197223 */ /* 0x000fe2000000000e */
[----:B------:R-:W-:Y:S01]  /*0790*/  FFMA R21, R21, R8, R12 ;  /* 0x0000000815157223 */ /* 0x000fe2000000000c */
[----:B------:R-:W-:Y:S01]  /*07a0*/  FFMA R6, R6, R9, R13 ;  /* 0x0000000906067223 */ /* 0x000fe2000000000d */
[----:B------:R-:W-:Y:S01]  /*07b0*/  FSETP.GEU.AND P1, PT, R24, RZ, PT ;  /* 0x000000ff1800720b */ /* 0x000fe20003f2e000 */
[----:B------:R-:W-:Y:S01]  /*07c0*/  FFMA R7, R7, R10, R14 ;  /* 0x0000000a07077223 */ /* 0x000fe2000000000e */
[----:B------:R-:W-:Y:S01]  /*07d0*/  FSETP.GEU.AND P2, PT, R29, RZ, PT ;  /* 0x000000ff1d00720b */ /* 0x000fe20003f4e000 */
[-CC-:B------:R-:W-:Y:S01]  /*07e0*/  FFMA R28, R28, R11.reuse, R15.reuse ;  /* 0x0000000b1c1c7223 */ /* 0x180fe2000000000f */
[----:B------:R-:W-:Y:S01]  /*07f0*/  FSETP.GEU.AND P0, PT, R25, RZ, PT ;  /* 0x000000ff1900720b */ /* 0x000fe20003f0e000 */
[----:B------:R-:W-:Y:S01]  /*0800*/  FFMA R16, R16, R11, R15 ;  /* 0x0000000b10107223 */ /* 0x000fe2000000000f */
[----:B------:R-:W-:-:S02]  /*0810*/  FSEL R5, R24, RZ, P1 ;  /* 0x000000ff18057208 */ /* 0x000fc40000800000 */
[----:B------:R-:W-:Y:S02]  /*0820*/  FSEL R29, R29, RZ, P2 ;  /* 0x000000ff1d1d7208 */ /* 0x000fe40001000000 */
[----:B------:R-:W-:Y:S01]  /*0830*/  FSEL R25, R25, RZ, P0 ;  /* 0x000000ff19197208 */ /* 0x000fe20000000000 */
[----:B------:R0:W-:Y:S01]  /*0840*/  STS [R18+0xc], R5 ;  /* 0x00000c0512007388 */ /* 0x0001e20000000800 */
[----:B------:R-:W-:Y:S02]  /*0850*/  FSETP.GEU.AND P3, PT, R21, RZ, PT ;  /* 0x000000ff1500720b */ /* 0x000fe40003f6e000 */
[----:B------:R-:W-:Y:S01]  /*0860*/  FSETP.GEU.AND P2, PT, R6, RZ, PT ;  /* 0x000000ff0600720b */ /* 0x000fe20003f4e000 */
[----:B------:R-:W-:Y:S01]  /*0870*/  STS [R18], R29 ;  /* 0x0000001d12007388 */ /* 0x000fe20000000800 */
[----:B------:R-:W-:Y:S02]  /*0880*/  FSETP.GEU.AND P1, PT, R7, RZ, PT ;  /* 0x000000ff0700720b */ /* 0x000fe40003f2e000 */
[----:B------:R-:W-:Y:S01]  /*0890*/  FSETP.GEU.AND P0, PT, R16, RZ, PT ;  /* 0x000000ff1000720b */ /* 0x000fe20003f0e000 */
[----:B------:R-:W-:Y:S01]  /*08a0*/  STS [R18+0x18], R25 ;  /* 0x0000181912007388 */ /* 0x000fe20000000800 */
[----:B------:R-:W-:-:S02]  /*08b0*/  FSETP.GEU.AND P4, PT, R28, RZ, PT ;  /* 0x000000ff1c00720b */ /* 0x000fc40003f8e000 */
[----:B------:R-:W-:Y:S02]  /*08c0*/  FSEL R21, R21, RZ, P3 ;  /* 0x000000ff15157208 */ /* 0x000fe40001800000 */
[----:B------:R-:W-:Y:S02]  /*08d0*/  FSEL R17, R6, RZ, P2 ;  /* 0x000000ff06117208 */ /* 0x000fe40001000000 */
[----:B------:R-:W-:Y:S01]  /*08e0*/  FSEL R19, R7, RZ, P1 ;  /* 0x000000ff07137208 */ /* 0x000fe20000800000 */
[----:B------:R-:W-:Y:S01]  /*08f0*/  STS [R18+0x4], R21 ;  /* 0x0000041512007388 */ /* 0x000fe20000000800 */
[----:B------:R-:W-:Y:S01]  /*0900*/  FSEL R15, R28, RZ, P4 ;  /* 0x000000ff1c0f7208 */ /* 0x000fe20002000000 */
[----:B------:R-:W1:Y:S01]  /*0910*/  LDC.64 R6, c[0x0][0x238] ;  /* 0x00008e00ff067b82 */ /* 0x000e620000000a00 */
[----:B0-----:R-:W-:Y:S01]  /*0920*/  FSEL R5, R16, RZ, P0 ;  /* 0x000000ff10057208 */ /* 0x001fe20000000000 */
[----:B------:R0:W-:Y:S01]  /*0930*/  STS [R18+0x10], R17 ;  /* 0x0000101112007388 */ /* 0x0001e20000000800 */
[----:B------:R-:W-:-:S03]  /*0940*/  ISETP.GE.AND P0, PT, R0, 0x100, PT ;  /* 0x000001000000780c */ /* 0x000fc60003f06270 */
[----:B------:R-:W-:Y:S01]  /*0950*/  STS [R18+0x1c], R19 ;  /* 0x00001c1312007388 */ /* 0x000fe20000000800 */
[----:B------:R-:W-:-:S03]  /*0960*/  ISETP.LT.AND P3, PT, R3, 0x1a0, !P0 ;  /* 0x000001a00300780c */ /* 0x000fc60004761270 */
[----:B------:R2:W-:Y:S01]  /*0970*/  STS [R18+0x24], R15 ;  /* 0x0000240f12007388 */ /* 0x0005e20000000800 */
[----:B0-----:R-:W-:-:S03]  /*0980*/  LOP3.LUT R17, R3, 0x80, RZ, 0xfc, !PT ;  /* 0x0000008003117812 */ /* 0x001fc600078efcff */
[----:B------:R0:W-:Y:S01]  /*0990*/  STS [R18+0x28], R5 ;  /* 0x0000280512007388 */ /* 0x0001e20000000800 */
[----:B------:R-:W-:Y:S01]  /*09a0*/  BAR.SYNC.DEFER_BLOCKING 0x0 ;  /* 0x0000000000007b1d */ /* 0x000fe20000010000 */
[C---:B------:R-:W-:Y:S01]  /*09b0*/  ISETP.LT.AND P2, PT, R17.reuse, 0x1a0, !P0 ;  /* 0x000001a01100780c */ /* 0x040fe20004741270 */
[----:B------:R-:W-:Y:S01]  /*09c0*/  IMAD R17, R17, 0x100, R0 ;  /* 0x0000010011117824 */ /* 0x000fe200078e0200 */
[C---:B--2---:R-:W-:Y:S02]  /*09d0*/  LOP3.LUT R15, R3.reuse, 0x100, RZ, 0xfc, !PT ;  /* 0x00000100030f7812 */ /* 0x044fe400078efcff */
[----:B0-----:R-:W-:Y:S02]  /*09e0*/  LOP3.LUT R5, R3, 0x180, RZ, 0xfc, !PT ;  /* 0x0000018003057812 */ /* 0x001fe400078efcff */
[----:B------:R-:W-:Y:S02]  /*09f0*/  ISETP.LT.AND P1, PT, R15, 0x1a0, !P0 ;  /* 0x000001a00f00780c */ /* 0x000fe40004721270 */
[----:B------:R-:W-:-:S02]  /*0a00*/  LEA R3, R3, R0, 0x8 ;  /* 0x0000000003037211 */ /* 0x000fc400078e40ff */
[----:B------:R-:W-:Y:S02]  /*0a10*/  ISETP.LT.AND P0, PT, R5, 0x1a0, !P0 ;  /* 0x000001a00500780c */ /* 0x000fe40004701270 */
[----:B------:R-:W-:Y:S01]  /*0a20*/  LEA R19, R15, R0, 0x8 ;  /* 0x000000000f137211 */ /* 0x000fe200078e40ff */
[----:B-1----:R-:W-:-:S04]  /*0a30*/  IMAD.WIDE R2, R3, 0x4, R6 ;  /* 0x0000000403027825 */ /* 0x002fc800078e0206 */
[----:B------:R-:W-:-:S04]  /*0a40*/  IMAD.WIDE R14, R17, 0x4, R6 ;  /* 0x00000004110e7825 */ /* 0x000fc800078e0206 */
[----:B------:R-:W-:Y:S01]  /*0a50*/  IMAD.WIDE R16, R19, 0x4, R6 ;  /* 0x0000000413107825 */ /* 0x000fe200078e0206 */
[----:B------:R-:W-:Y:S04]  /*0a60*/  LDS R12, [R4] ;  /* 0x00000000040c7984 */ /* 0x000fe80000000800 */
[----:B------:R-:W0:Y:S04]  /*0a70*/  LDS R13, [R4+0x4] ;  /* 0x00000400040d7984 */ /* 0x000e280000000800 */
[----:B------:R-:W-:Y:S04]  /*0a80*/  LDS R10, [R4+0x600] ;  /* 0x00060000040a7984 */ /* 0x000fe80000000800 */
[----:B------:R-:W1:Y:S04]  /*0a90*/  LDS R11, [R4+0x604] ;  /* 0x00060400040b7984 */ /* 0x000e680000000800 */
[----:B------:R-:W-:Y:S04]  /*0aa0*/  LDS R8, [R4+0xc00] ;  /* 0x000c000004087984 */ /* 0x000fe80000000800 */
[----:B------:R-:W2:Y:S04]  /*0ab0*/  LDS R9, [R4+0xc04] ;  /* 0x000c040004097984 */ /* 0x000ea80000000800 */
[----:B0-----:R0:W-:Y:S04]  /*0ac0*/  @P3 STG.E.64 desc[UR6][R2.64], R12 ;  /* 0x0000000c02003986 */ /* 0x0011e8000c101b06 */
[----:B-1----:R0:W-:Y:S04]  /*0ad0*/  @P2 STG.E.64 desc[UR6][R14.64], R10 ;  /* 0x0000000a0e002986 */ /* 0x0021e8000c101b06 */
[----:B--2---:R0:W-:Y:S02]  /*0ae0*/  @P1 STG.E.64 desc[UR6][R16.64], R8 ;  /* 0x0000000810001986 */ /* 0x0041e4000c101b06 */
[----:B0-----:R-:W-:Y:S05]  /*0af0*/  @!P0 EXIT ;  /* 0x000000000000894d */ /* 0x001fea0003800000 */
[----:B0-----:R-:W-:Y:S01]  /*0b00*/  LDS R2, [R4+0x1200] ;  /* 0x0012000004027984 */ /* 0x001fe20000000800 */
[----:B------:R-:W-:-:S03]  /*0b10*/  LEA R5, R5, R0, 0x8 ;  /* 0x0000000005057211 */ /* 0x000fc600078e40ff */
[----:B------:R-:W0:Y:S02]  /*0b20*/  LDS R3, [R4+0x1204] ;  /* 0x0012040004037984 */ /* 0x000e240000000800 */
[----:B------:R-:W-:-:S05]  /*0b30*/  IMAD.WIDE R6, R5, 0x4, R6 ;  /* 0x0000000405067825 */ /* 0x000fca00078e0206 */
[----:B0-----:R-:W-:Y:S01]  /*0b40*/  STG.E.64 desc[UR6][R6.64], R2 ;  /* 0x0000000206007986 */ /* 0x001fe2000c101b06 */
[----:B------:R-:W-:Y:S05]  /*0b50*/  EXIT ;  /* 0x000000000000794d */ /* 0x000fea0003800000 */
.L_x_0:
[----:B------:R-:W-:-:S00]  /*0b60*/  BRA `(.L_x_0) ;  /* 0xfffffffc00fc7947 */ /* 0x000fc0000383ffff */
[----:B------:R-:W-:-:S00]  /*0b70*/  NOP ;  /* 0x0000000000007918 */ /* 0x000fc00000000000 */
        /* <DEDUP_REMOVED lines=8> */
.L_x_1:


//--------------------- .nv.global.init           --------------------------
	.section	.nv.global.init,"aw",@progbits
.nv.global.init:
	.type		_$_str,@object
	.size		_$_str,(_$_str_$_2 - _$_str)
_$_str:
        /*0000*/ 	.byte	0x5f, 0x5f, 0x43, 0x55, 0x44, 0x41, 0x5f, 0x46, 0x54, 0x5a, 0x00
	.type		_$_str_$_2,@object
	.size		_$_str_$_2,(.L_1 - _$_str_$_2)
_$_str_$_2:
        /*000b*/ 	.byte	0x5f, 0x5f, 0x43, 0x55, 0x44, 0x41, 0x5f, 0x50, 0x52, 0x45, 0x43, 0x5f, 0x53, 0x51, 0x52, 0x54
        /*001b*/ 	.byte	0x00
.L_1:


//--------------------- .nv.shared.triton_poi_fused__native_batch_norm_legit_no_training_relu_8 --------------------------
	.section	.nv.shared.triton_poi_fused__native_batch_norm_legit_no_training_relu_8,"aw",@nobits
	.sectionflags	@""
	.align	16
	.zero		1024


//--------------------- .nv.constant0.triton_poi_fused__native_batch_norm_legit_no_training_relu_8 --------------------------
	.section	.nv.constant0.triton_poi_fused__native_batch_norm_legit_no_training_relu_8,"a",@progbits
	.sectionflags	@""
	.align	4
.nv.constant0.triton_poi_fused__native_batch_norm_legit_no_training_relu_8:
	.zero		584
